	.headerflags	@"EF_CUDA_TEXMODE_UNIFIED EF_CUDA_64BIT_ADDRESS EF_CUDA_ACCELERATORS EF_CUDA_SM90 EF_CUDA_VIRTUAL_SM(EF_CUDA_SM90)"
	.elftype	@"ET_EXEC"


//--------------------- .nv.info                  --------------------------
	.section	.nv.info,"",@"SHT_CUDA_INFO"
	.align	4


	//----- nvinfo : EIATTR_REGCOUNT
	.align		4
        /*0000*/ 	.byte	0x04, 0x2f
        /*0002*/ 	.short	(.L_1 - .L_0)
	.align		4
.L_0:
        /*0004*/ 	.word	index@(triton_poi_fused_constant_pad_nd_relu_28)
        /*0008*/ 	.word	0x0000000e


	//----- nvinfo : EIATTR_MIN_STACK_SIZE
	.align		4
.L_1:
        /*000c*/ 	.byte	0x04, 0x12
        /*000e*/ 	.short	(.L_3 - .L_2)
	.align		4
.L_2:
        /*0010*/ 	.word	index@(triton_poi_fused_constant_pad_nd_relu_28)
        /*0014*/ 	.word	0x00000000


	//----- nvinfo : EIATTR_FRAME_SIZE
	.align		4
.L_3:
        /*0018*/ 	.byte	0x04, 0x11
        /*001a*/ 	.short	(.L_5 - .L_4)
	.align		4
.L_4:
        /*001c*/ 	.word	index@(triton_poi_fused_constant_pad_nd_relu_28)
        /*0020*/ 	.word	0x00000000


	//----- nvinfo : EIATTR_MIN_STACK_SIZE
	.align		4
.L_5:
        /*0024*/ 	.byte	0x04, 0x12
        /*0026*/ 	.short	(.L_7 - .L_6)
	.align		4
.L_6:
        /*0028*/ 	.word	index@(triton_poi_fused_constant_pad_nd_relu_28)
        /*002c*/ 	.word	0x00000000
.L_7:


//--------------------- .nv.info.triton_poi_fused_constant_pad_nd_relu_28 --------------------------
	.section	.nv.info.triton_poi_fused_constant_pad_nd_relu_28,"",@"SHT_CUDA_INFO"
	.sectionflags	@""
	.align	4


	//----- nvinfo : EIATTR_CUDA_API_VERSION
	.align		4
        /*0000*/ 	.byte	0x04, 0x37
        /*0002*/ 	.short	(.L_9 - .L_8)
.L_8:
        /*0004*/ 	.word	0x0000007c


	//----- nvinfo : EIATTR_KPARAM_INFO
	.align		4
.L_9:
        /*0008*/ 	.byte	0x04, 0x17
        /*000a*/ 	.short	(.L_11 - .L_10)
.L_10:
        /*000c*/ 	.word	0x00000000
        /*0010*/ 	.short	0x0002
        /*0012*/ 	.short	0x0010
        /*0014*/ 	.byte	0x00, 0xf0, 0x11, 0x00


	//----- nvinfo : EIATTR_KPARAM_INFO
	.align		4
.L_11:
        /*0018*/ 	.byte	0x04, 0x17
        /*001a*/ 	.short	(.L_13 - .L_12)
.L_12:
        /*001c*/ 	.word	0x00000000
        /*0020*/ 	.short	0x0001
        /*0022*/ 	.short	0x0008
        /*0024*/ 	.byte	0x00, 0xf4, 0x21, 0x00


	//----- nvinfo : EIATTR_KPARAM_INFO
	.align		4
.L_13:
        /*0028*/ 	.byte	0x04, 0x17
        /*002a*/ 	.short	(.L_15 - .L_14)
.L_14:
        /*002c*/ 	.word	0x00000000
        /*0030*/ 	.short	0x0000
        /*0032*/ 	.short	0x0000
        /*0034*/ 	.byte	0x00, 0xf4, 0x21, 0x00


	//----- nvinfo : EIATTR_SPARSE_MMA_MASK
	.align		4
.L_15:
        /*0038*/ 	.byte	0x03, 0x50
        /*003a*/ 	.short	0x0000


	//----- nvinfo : EIATTR_MAXREG_COUNT
	.align		4
        /*003c*/ 	.byte	0x03, 0x1b
        /*003e*/ 	.short	0x00ff


	//----- nvinfo : EIATTR_EXIT_INSTR_OFFSETS
	.align		4
        /*0040*/ 	.byte	0x04, 0x1c
        /*0042*/ 	.short	(.L_17 - .L_16)


	//   ....[0]....
.L_16:
        /*0044*/ 	.word	0x00000460


	//   ....[1]....
        /*0048*/ 	.word	0x00000480


	//----- nvinfo : EIATTR_REQNTID
	.align		4
.L_17:
        /*004c*/ 	.byte	0x04, 0x10
        /*004e*/ 	.short	(.L_19 - .L_18)
.L_18:
        /*0050*/ 	.word	0x00000080
        /*0054*/ 	.word	0x00000001
        /*0058*/ 	.word	0x00000001


	//----- nvinfo : EIATTR_CBANK_PARAM_SIZE
	.align		4
.L_19:
        /*005c*/ 	.byte	0x03, 0x19
        /*005e*/ 	.short	0x0014


	//----- nvinfo : EIATTR_PARAM_CBANK
	.align		4
        /*0060*/ 	.byte	0x04, 0x0a
        /*0062*/ 	.short	(.L_21 - .L_20)
	.align		4
.L_20:
        /*0064*/ 	.word	index@(.nv.constant0.triton_poi_fused_constant_pad_nd_relu_28)
        /*0068*/ 	.short	0x0210
        /*006a*/ 	.short	0x0014


	//----- nvinfo : EIATTR_SW_WAR
	.align		4
.L_21:
        /*006c*/ 	.byte	0x04, 0x36
        /*006e*/ 	.short	(.L_23 - .L_22)
.L_22:
        /*0070*/ 	.word	0x00000008
.L_23:


//--------------------- .nv.callgraph             --------------------------
	.section	.nv.callgraph,"",@"SHT_CUDA_CALLGRAPH"
	.align	4
	.sectionentsize	8
	.align		4
        /*0000*/ 	.word	0x00000000
	.align		4
        /*0004*/ 	.word	0xffffffff
	.align		4
        /*0008*/ 	.word	0x00000000
	.align		4
        /*000c*/ 	.word	0xfffffffe
	.align		4
        /*0010*/ 	.word	0x00000000
	.align		4
        /*0014*/ 	.word	0xfffffffd
	.align		4
        /*0018*/ 	.word	0x00000000
	.align		4
        /*001c*/ 	.word	0xfffffffc


//--------------------- .text.triton_poi_fused_constant_pad_nd_relu_28 --------------------------
	.section	.text.triton_poi_fused_constant_pad_nd_relu_28,"ax",@progbits
	.align	128
        .global         triton_poi_fused_constant_pad_nd_relu_28
        .type           triton_poi_fused_constant_pad_nd_relu_28,@function
        .size           triton_poi_fused_constant_pad_nd_relu_28,(.L_x_1 - triton_poi_fused_constant_pad_nd_relu_28)
        .other          triton_poi_fused_constant_pad_nd_relu_28,@"STO_CUDA_ENTRY STV_DEFAULT"
triton_poi_fused_constant_pad_nd_relu_28:
.text.triton_poi_fused_constant_pad_nd_relu_28:
[----:B------:R-:W0:Y:S02]  /*0000*/  LDC R1, c[0x0][0x28] ;  /* 0x00000a00ff017b82 */ /* 0x000e240000000800 */
[----:B------:R-:W1:Y:S01]  /*0010*/  S2R R0, SR_TID.X ;  /* 0x0000000000007919 */ /* 0x000e620000002100 */
[----:B------:R-:W-:Y:S01]  /*0020*/  ULDC.64 UR4, c[0x0][0x210] ;  /* 0x0000840000047ab9 */ /* 0x000fe20000000a00 */
[----:B------:R-:W2:Y:S01]  /*0030*/  S2R R3, SR_CTAID.X ;  /* 0x0000000000037919 */ /* 0x000ea20000002500 */
[----:B-1----:R-:W-:-:S05]  /*0040*/  IMAD.SHL.U32 R0, R0, 0x2, RZ ;  /* 0x0000000200007824 */ /* 0x002fca00078e00ff */
[----:B------:R-:W-:-:S05]  /*0050*/  LOP3.LUT R0, R0, 0xfe, RZ, 0xc0, !PT ;  /* 0x000000fe00007812 */ /* 0x000fca00078ec0ff */
[----:B--2---:R-:W-:-:S04]  /*0060*/  IMAD R0, R3, 0x100, R0 ;  /* 0x0000010003007824 */ /* 0x004fc800078e0200 */
[----:B------:R-:W-:-:S04]  /*0070*/  IMAD.HI R3, R0, 0x66666667, RZ ;  /* 0x6666666700037827 */ /* 0x000fc800078e02ff */
[C---:B------:R-:W-:Y:S01]  /*0080*/  VIADD R2, R0.reuse, 0x1 ;  /* 0x0000000100027836 */ /* 0x040fe20000000000 */
[----:B------:R-:W-:Y:S01]  /*0090*/  SHF.R.S32.HI R4, RZ, 0x1, R3 ;  /* 0x00000001ff047819 */ /* 0x000fe20000011403 */
[----:B------:R-:W-:-:S03]  /*00a0*/  IMAD.HI R6, R0, 0x51eb851f, RZ ;  /* 0x51eb851f00067827 */ /* 0x000fc600078e02ff */
[----:B------:R-:W-:Y:S01]  /*00b0*/  LEA.HI R3, R3, R4, RZ, 0x1 ;  /* 0x0000000403037211 */ /* 0x000fe200078f08ff */
[----:B------:R-:W-:Y:S01]  /*00c0*/  IMAD.HI R4, R2, 0x66666667, RZ ;  /* 0x6666666702047827 */ /* 0x000fe200078e02ff */
[----:B------:R-:W-:-:S03]  /*00d0*/  SHF.R.U32.HI R7, RZ, 0x1f, R6 ;  /* 0x0000001fff077819 */ /* 0x000fc60000011606 */
[----:B------:R-:W-:Y:S01]  /*00e0*/  IMAD.HI R8, R3, 0x66666667, RZ ;  /* 0x6666666703087827 */ /* 0x000fe200078e02ff */
[----:B------:R-:W-:Y:S02]  /*00f0*/  SHF.R.S32.HI R5, RZ, 0x1, R4 ;  /* 0x00000001ff057819 */ /* 0x000fe40000011404 */
[----:B------:R-:W-:Y:S02]  /*0100*/  LEA.HI R7, R6, R7, RZ, 0x1d ;  /* 0x0000000706077211 */ /* 0x000fe400078fe8ff */
[----:B------:R-:W-:Y:S01]  /*0110*/  LEA.HI R5, R4, R5, RZ, 0x1 ;  /* 0x0000000504057211 */ /* 0x000fe200078f08ff */
[----:B------:R-:W-:Y:S01]  /*0120*/  IMAD.HI R4, R2, 0x51eb851f, RZ ;  /* 0x51eb851f02047827 */ /* 0x000fe200078e02ff */
[----:B------:R-:W-:-:S03]  /*0130*/  SHF.R.S32.HI R9, RZ, 0x1, R8 ;  /* 0x00000001ff097819 */ /* 0x000fc60000011408 */
[----:B------:R-:W-:Y:S01]  /*0140*/  IMAD.HI R6, R5, 0x66666667, RZ ;  /* 0x6666666705067827 */ /* 0x000fe200078e02ff */
[----:B------:R-:W-:Y:S02]  /*0150*/  LEA.HI R8, R8, R9, RZ, 0x1 ;  /* 0x0000000908087211 */ /* 0x000fe400078f08ff */
[----:B------:R-:W-:Y:S01]  /*0160*/  SHF.R.U32.HI R9, RZ, 0x1f, R4 ;  /* 0x0000001fff097819 */ /* 0x000fe20000011604 */
[----:B------:R-:W-:Y:S01]  /*0170*/  IMAD.SHL.U32 R10, R7, 0x10, RZ ;  /* 0x00000010070a7824 */ /* 0x000fe200078e00ff */
[----:B------:R-:W-:Y:S01]  /*0180*/  SHF.R.S32.HI R7, RZ, 0x1, R6 ;  /* 0x00000001ff077819 */ /* 0x000fe20000011406 */
[----:B------:R-:W-:Y:S01]  /*0190*/  IMAD R8, R8, -0x5, R3 ;  /* 0xfffffffb08087824 */ /* 0x000fe200078e0203 */
[----:B------:R-:W-:Y:S01]  /*01a0*/  LEA.HI R9, R4, R9, RZ, 0x1d ;  /* 0x0000000904097211 */ /* 0x000fe200078fe8ff */
[----:B------:R-:W-:Y:S01]  /*01b0*/  IMAD R3, R3, -0x5, R0 ;  /* 0xfffffffb03037824 */ /* 0x000fe200078e0200 */
[----:B------:R-:W-:Y:S01]  /*01c0*/  LEA.HI R6, R6, R7, RZ, 0x1 ;  /* 0x0000000706067211 */ /* 0x000fe200078f08ff */
[C---:B------:R-:W-:Y:S01]  /*01d0*/  IMAD.SHL.U32 R4, R8.reuse, 0x4, RZ ;  /* 0x0000000408047824 */ /* 0x040fe200078e00ff */
[--C-:B------:R-:W-:Y:S01]  /*01e0*/  SHF.R.S32.HI R7, RZ, 0x1f, R10.reuse ;  /* 0x0000001fff077819 */ /* 0x100fe2000001140a */
[----:B------:R-:W-:Y:S01]  /*01f0*/  IMAD.SHL.U32 R9, R9, 0x10, RZ ;  /* 0x0000001009097824 */ /* 0x000fe200078e00ff */
[-C--:B------:R-:W-:Y:S01]  /*0200*/  VIMNMX R8, R8, R3.reuse, PT ;  /* 0x0000000308087248 */ /* 0x080fe20003fe0100 */
[----:B------:R-:W-:Y:S01]  /*0210*/  IMAD R6, R6, -0x5, R5 ;  /* 0xfffffffb06067824 */ /* 0x000fe200078e0205 */
[----:B------:R-:W-:-:S02]  /*0220*/  IADD3 R11, P0, P2, R4, R3, R10 ;  /* 0x00000003040b7210 */ /* 0x000fc40007a1e00a */
[----:B------:R-:W-:Y:S01]  /*0230*/  SHF.R.S32.HI R10, RZ, 0x1f, R3 ;  /* 0x0000001fff0a7819 */ /* 0x000fe20000011403 */
[----:B------:R-:W-:Y:S01]  /*0240*/  IMAD R3, R5, -0x5, R2 ;  /* 0xfffffffb05037824 */ /* 0x000fe200078e0202 */
[----:B------:R-:W-:Y:S01]  /*0250*/  SHF.R.S32.HI R4, RZ, 0x1f, R4 ;  /* 0x0000001fff047819 */ /* 0x000fe20000011404 */
[----:B------:R-:W-:Y:S01]  /*0260*/  IMAD.SHL.U32 R2, R6, 0x4, RZ ;  /* 0x0000000406027824 */ /* 0x000fe200078e00ff */
[----:B------:R-:W-:Y:S02]  /*0270*/  ISETP.GT.AND P1, PT, R8, RZ, PT ;  /* 0x000000ff0800720c */ /* 0x000fe40003f24270 */
[----:B------:R-:W-:Y:S02]  /*0280*/  IADD3.X R10, R4, R10, R7, P0, P2 ;  /* 0x0000000a040a7210 */ /* 0x000fe400007e4407 */
[----:B------:R-:W-:Y:S02]  /*0290*/  ISETP.GE.AND P0, PT, R0, 0xc800, PT ;  /* 0x0000c8000000780c */ /* 0x000fe40003f06270 */
[----:B------:R-:W-:-:S02]  /*02a0*/  VIMNMX R8, R6, R3, PT ;  /* 0x0000000306087248 */ /* 0x000fc40003fe0100 */
[--C-:B------:R-:W-:Y:S02]  /*02b0*/  IADD3 R7, P5, P6, R2, R3, R9.reuse ;  /* 0x0000000302077210 */ /* 0x100fe40007ebe009 */
[----:B------:R-:W-:Y:S01]  /*02c0*/  SHF.R.S32.HI R5, RZ, 0x1f, R9 ;  /* 0x0000001fff057819 */ /* 0x000fe20000011409 */
[----:B------:R-:W-:Y:S01]  /*02d0*/  IMAD.MOV.U32 R9, RZ, RZ, RZ ;  /* 0x000000ffff097224 */ /* 0x000fe200078e00ff */
[----:B------:R-:W-:Y:S02]  /*02e0*/  SHF.R.S32.HI R3, RZ, 0x1f, R3 ;  /* 0x0000001fff037819 */ /* 0x000fe40000011403 */
[----:B------:R-:W-:Y:S02]  /*02f0*/  SHF.R.S32.HI R2, RZ, 0x1f, R2 ;  /* 0x0000001fff027819 */ /* 0x000fe40000011402 */
[----:B------:R-:W-:Y:S02]  /*0300*/  ISETP.LT.AND P3, PT, R0, 0xc800, P1 ;  /* 0x0000c8000000780c */ /* 0x000fe40000f61270 */
[----:B------:R-:W-:-:S02]  /*0310*/  ISETP.GT.AND P2, PT, R8, RZ, !P0 ;  /* 0x000000ff0800720c */ /* 0x000fc40004744270 */
[----:B------:R-:W-:Y:S02]  /*0320*/  LEA R4, P4, R11, UR4, 0x2 ;  /* 0x000000040b047c11 */ /* 0x000fe4000f8810ff */
[----:B------:R-:W-:Y:S02]  /*0330*/  IADD3.X R2, R2, R3, R5, P5, P6 ;  /* 0x0000000302027210 */ /* 0x000fe40002fec405 */
[----:B------:R-:W-:Y:S02]  /*0340*/  LEA R6, P5, R7, UR4, 0x2 ;  /* 0x0000000407067c11 */ /* 0x000fe4000f8a10ff */
[----:B------:R-:W-:Y:S01]  /*0350*/  LEA.HI.X R5, R11, UR5, R10, 0x2, P4 ;  /* 0x000000050b057c11 */ /* 0x000fe2000a0f140a */
[----:B------:R-:W-:Y:S01]  /*0360*/  IMAD.MOV.U32 R10, RZ, RZ, RZ ;  /* 0x000000ffff0a7224 */ /* 0x000fe200078e00ff */
[----:B------:R-:W-:Y:S01]  /*0370*/  LEA.HI.X R7, R7, UR5, R2, 0x2, P5 ;  /* 0x0000000507077c11 */ /* 0x000fe2000a8f1402 */
[----:B------:R-:W-:Y:S01]  /*0380*/  ULDC.64 UR4, c[0x0][0x208] ;  /* 0x0000820000047ab9 */ /* 0x000fe20000000a00 */
[----:B------:R-:W1:Y:S01]  /*0390*/  LDC.64 R2, c[0x0][0x218] ;  /* 0x00008600ff027b82 */ /* 0x000e620000000a00 */
[----:B------:R-:W2:Y:S04]  /*03a0*/  @P3 LDG.E R9, desc[UR4][R4.64+-0x14] ;  /* 0xffffec0404093981 */ /* 0x000ea8000c1e1900 */
[----:B------:R-:W3:Y:S01]  /*03b0*/  @P2 LDG.E R10, desc[UR4][R6.64+-0x14] ;  /* 0xffffec04060a2981 */ /* 0x000ee2000c1e1900 */
[----:B-1----:R-:W-:Y:S01]  /*03c0*/  IMAD.WIDE R2, R0, 0x4, R2 ;  /* 0x0000000400027825 */ /* 0x002fe200078e0202 */
[----:B--2---:R-:W-:-:S02]  /*03d0*/  SEL R9, R9, RZ, P3 ;  /* 0x000000ff09097207 */ /* 0x004fc40001800000 */
[----:B---3--:R-:W-:Y:S02]  /*03e0*/  SEL R10, R10, RZ, P2 ;  /* 0x000000ff0a0a7207 */ /* 0x008fe40001000000 */
[C---:B------:R-:W-:Y:S02]  /*03f0*/  FSETP.GEU.AND P3, PT, R9.reuse, RZ, PT ;  /* 0x000000ff0900720b */ /* 0x040fe40003f6e000 */
[----:B------:R-:W-:Y:S02]  /*0400*/  FSETP.GEU.AND P4, PT, R10, RZ, PT ;  /* 0x000000ff0a00720b */ /* 0x000fe40003f8e000 */
[----:B------:R-:W-:Y:S02]  /*0410*/  ISETP.GT.AND P2, PT, R8, RZ, PT ;  /* 0x000000ff0800720c */ /* 0x000fe40003f44270 */
[----:B------:R-:W-:Y:S02]  /*0420*/  FSEL R8, R9, RZ, P3 ;  /* 0x000000ff09087208 */ /* 0x000fe40001800000 */
[----:B------:R-:W-:-:S02]  /*0430*/  FSEL R10, R10, RZ, P4 ;  /* 0x000000ff0a0a7208 */ /* 0x000fc40002000000 */
[----:B------:R-:W-:Y:S02]  /*0440*/  SEL R8, R8, RZ, P1 ;  /* 0x000000ff08087207 */ /* 0x000fe40000800000 */
[----:B------:R-:W-:Y:S01]  /*0450*/  SEL R9, R10, RZ, P2 ;  /* 0x000000ff0a097207 */ /* 0x000fe20001000000 */
[----:B------:R-:W-:Y:S06]  /*0460*/  @P0 EXIT ;  /* 0x000000000000094d */ /* 0x000fec0003800000 */
[----:B------:R-:W-:Y:S01]  /*0470*/  STG.E.64 desc[UR4][R2.64], R8 ;  /* 0x0000000802007986 */ /* 0x000fe2000c101b04 */
[----:B------:R-:W-:Y:S05]  /*0480*/  EXIT ;  /* 0x000000000000794d */ /* 0x000fea0003800000 */
.L_x_0:
[----:B------:R-:W-:-:S00]  /*0490*/  BRA `(.L_x_0) ;  /* 0xfffffffc00fc7947 */ /* 0x000fc0000383ffff */
[----:B------:R-:W-:-:S00]  /*04a0*/  NOP ;  /* 0x0000000000007918 */ /* 0x000fc00000000000 */
        /* <DEDUP_REMOVED lines=13> */
.L_x_1:


//--------------------- .nv.constant0.triton_poi_fused_constant_pad_nd_relu_28 --------------------------
	.section	.nv.constant0.triton_poi_fused_constant_pad_nd_relu_28,"a",@progbits
	.sectionflags	@""
	.align	4
.nv.constant0.triton_poi_fused_constant_pad_nd_relu_28:
	.zero		548
